	.headerflags	@"EF_CUDA_TEXMODE_UNIFIED EF_CUDA_64BIT_ADDRESS EF_CUDA_ACCELERATORS EF_CUDA_SM90 EF_CUDA_VIRTUAL_SM(EF_CUDA_SM90)"
	.elftype	@"ET_EXEC"


//--------------------- .nv.info                  --------------------------
	.section	.nv.info,"",@"SHT_CUDA_INFO"
	.align	4


	//----- nvinfo : EIATTR_REGCOUNT
	.align		4
        /*0000*/ 	.byte	0x04, 0x2f
        /*0002*/ 	.short	(.L_1 - .L_0)
	.align		4
.L_0:
        /*0004*/ 	.word	index@(triton_poi_fused_silu_0)
        /*0008*/ 	.word	0x0000000e


	//----- nvinfo : EIATTR_MIN_STACK_SIZE
	.align		4
.L_1:
        /*000c*/ 	.byte	0x04, 0x12
        /*000e*/ 	.short	(.L_3 - .L_2)
	.align		4
.L_2:
        /*0010*/ 	.word	index@(triton_poi_fused_silu_0)
        /*0014*/ 	.word	0x00000000


	//----- nvinfo : EIATTR_FRAME_SIZE
	.align		4
.L_3:
        /*0018*/ 	.byte	0x04, 0x11
        /*001a*/ 	.short	(.L_5 - .L_4)
	.align		4
.L_4:
        /*001c*/ 	.word	index@(triton_poi_fused_silu_0)
        /*0020*/ 	.word	0x00000000


	//----- nvinfo : EIATTR_MIN_STACK_SIZE
	.align		4
.L_5:
        /*0024*/ 	.byte	0x04, 0x12
        /*0026*/ 	.short	(.L_7 - .L_6)
	.align		4
.L_6:
        /*0028*/ 	.word	index@(triton_poi_fused_silu_0)
        /*002c*/ 	.word	0x00000000
.L_7:


//--------------------- .nv.info.triton_poi_fused_silu_0 --------------------------
	.section	.nv.info.triton_poi_fused_silu_0,"",@"SHT_CUDA_INFO"
	.sectionflags	@""
	.align	4


	//----- nvinfo : EIATTR_CUDA_API_VERSION
	.align		4
        /*0000*/ 	.byte	0x04, 0x37
        /*0002*/ 	.short	(.L_9 - .L_8)
.L_8:
        /*0004*/ 	.word	0x0000007c


	//----- nvinfo : EIATTR_KPARAM_INFO
	.align		4
.L_9:
        /*0008*/ 	.byte	0x04, 0x17
        /*000a*/ 	.short	(.L_11 - .L_10)
.L_10:
        /*000c*/ 	.word	0x00000000
        /*0010*/ 	.short	0x0002
        /*0012*/ 	.short	0x0010
        /*0014*/ 	.byte	0x00, 0xf0, 0x11, 0x00


	//----- nvinfo : EIATTR_KPARAM_INFO
	.align		4
.L_11:
        /*0018*/ 	.byte	0x04, 0x17
        /*001a*/ 	.short	(.L_13 - .L_12)
.L_12:
        /*001c*/ 	.word	0x00000000
        /*0020*/ 	.short	0x0001
        /*0022*/ 	.short	0x0008
        /*0024*/ 	.byte	0x00, 0xf4, 0x21, 0x00


	//----- nvinfo : EIATTR_KPARAM_INFO
	.align		4
.L_13:
        /*0028*/ 	.byte	0x04, 0x17
        /*002a*/ 	.short	(.L_15 - .L_14)
.L_14:
        /*002c*/ 	.word	0x00000000
        /*0030*/ 	.short	0x0000
        /*0032*/ 	.short	0x0000
        /*0034*/ 	.byte	0x00, 0xf4, 0x21, 0x00


	//----- nvinfo : EIATTR_SPARSE_MMA_MASK
	.align		4
.L_15:
        /*0038*/ 	.byte	0x03, 0x50
        /*003a*/ 	.short	0x0000


	//----- nvinfo : EIATTR_MAXREG_COUNT
	.align		4
        /*003c*/ 	.byte	0x03, 0x1b
        /*003e*/ 	.short	0x00ff


	//----- nvinfo : EIATTR_EXIT_INSTR_OFFSETS
	.align		4
        /*0040*/ 	.byte	0x04, 0x1c
        /*0042*/ 	.short	(.L_17 - .L_16)


	//   ....[0]....
.L_16:
        /*0044*/ 	.word	0x00000290


	//   ....[1]....
        /*0048*/ 	.word	0x000002b0


	//----- nvinfo : EIATTR_REQNTID
	.align		4
.L_17:
        /*004c*/ 	.byte	0x04, 0x10
        /*004e*/ 	.short	(.L_19 - .L_18)
.L_18:
        /*0050*/ 	.word	0x00000080
        /*0054*/ 	.word	0x00000001
        /*0058*/ 	.word	0x00000001


	//----- nvinfo : EIATTR_CBANK_PARAM_SIZE
	.align		4
.L_19:
        /*005c*/ 	.byte	0x03, 0x19
        /*005e*/ 	.short	0x0014


	//----- nvinfo : EIATTR_PARAM_CBANK
	.align		4
        /*0060*/ 	.byte	0x04, 0x0a
        /*0062*/ 	.short	(.L_21 - .L_20)
	.align		4
.L_20:
        /*0064*/ 	.word	index@(.nv.constant0.triton_poi_fused_silu_0)
        /*0068*/ 	.short	0x0210
        /*006a*/ 	.short	0x0014


	//----- nvinfo : EIATTR_SW_WAR
	.align		4
.L_21:
        /*006c*/ 	.byte	0x04, 0x36
        /*006e*/ 	.short	(.L_23 - .L_22)
.L_22:
        /*0070*/ 	.word	0x00000008
.L_23:


//--------------------- .nv.callgraph             --------------------------
	.section	.nv.callgraph,"",@"SHT_CUDA_CALLGRAPH"
	.align	4
	.sectionentsize	8
	.align		4
        /*0000*/ 	.word	0x00000000
	.align		4
        /*0004*/ 	.word	0xffffffff
	.align		4
        /*0008*/ 	.word	0x00000000
	.align		4
        /*000c*/ 	.word	0xfffffffe
	.align		4
        /*0010*/ 	.word	0x00000000
	.align		4
        /*0014*/ 	.word	0xfffffffd
	.align		4
        /*0018*/ 	.word	0x00000000
	.align		4
        /*001c*/ 	.word	0xfffffffc


//--------------------- .text.triton_poi_fused_silu_0 --------------------------
	.section	.text.triton_poi_fused_silu_0,"ax",@progbits
	.align	128
        .global         triton_poi_fused_silu_0
        .type           triton_poi_fused_silu_0,@function
        .size           triton_poi_fused_silu_0,(.L_x_1 - triton_poi_fused_silu_0)
        .other          triton_poi_fused_silu_0,@"STO_CUDA_ENTRY STV_DEFAULT"
triton_poi_fused_silu_0:
.text.triton_poi_fused_silu_0:
[----:B------:R-:W0:Y:S02]  /*0000*/  LDC R1, c[0x0][0x28] ;  /* 0x00000a00ff017b82 */ /* 0x000e240000000800 */
[----:B------:R-:W1:Y:S01]  /*0010*/  S2R R0, SR_TID.X ;  /* 0x0000000000007919 */ /* 0x000e620000002100 */
[----:B------:R-:W2:Y:S01]  /*0020*/  LDC.64 R4, c[0x0][0x210] ;  /* 0x00008400ff047b82 */ /* 0x000ea20000000a00 */
[----:B------:R-:W-:Y:S01]  /*0030*/  CS2R R2, SRZ ;  /* 0x0000000000027805 */ /* 0x000fe2000001ff00 */
[----:B------:R-:W-:Y:S01]  /*0040*/  ULDC.64 UR4, c[0x0][0x208] ;  /* 0x0000820000047ab9 */ /* 0x000fe20000000a00 */
[----:B------:R-:W3:Y:S01]  /*0050*/  S2R R7, SR_CTAID.X ;  /* 0x0000000000077919 */ /* 0x000ee20000002500 */
[----:B-1----:R-:W-:-:S04]  /*0060*/  SHF.L.U32 R0, R0, 0x1, RZ ;  /* 0x0000000100007819 */ /* 0x002fc800000006ff */
[----:B------:R-:W-:-:S04]  /*0070*/  LOP3.LUT R0, R0, 0xfe, RZ, 0xc0, !PT ;  /* 0x000000fe00007812 */ /* 0x000fc800078ec0ff */
[----:B---3--:R-:W-:-:S04]  /*0080*/  LEA R7, R7, R0, 0x8 ;  /* 0x0000000007077211 */ /* 0x008fc800078e40ff */
[C---:B------:R-:W-:Y:S01]  /*0090*/  ISETP.GE.AND P0, PT, R7.reuse, 0x100, PT ;  /* 0x000001000700780c */ /* 0x040fe20003f06270 */
[----:B--2---:R-:W-:-:S12]  /*00a0*/  IMAD.WIDE R4, R7, 0x4, R4 ;  /* 0x0000000407047825 */ /* 0x004fd800078e0204 */
[----:B------:R1:W2:Y:S02]  /*00b0*/  @!P0 LDG.E.64 R2, desc[UR4][R4.64] ;  /* 0x0000000404028981 */ /* 0x0002a4000c1e1b00 */
[----:B-1----:R-:W1:Y:S02]  /*00c0*/  LDC.64 R4, c[0x0][0x218] ;  /* 0x00008600ff047b82 */ /* 0x002e640000000a00 */
[----:B-1----:R-:W-:-:S04]  /*00d0*/  IMAD.WIDE R4, R7, 0x4, R4 ;  /* 0x0000000407047825 */ /* 0x002fc800078e0204 */
[----:B--2---:R-:W-:-:S04]  /*00e0*/  FADD R0, RZ, -R2 ;  /* 0x80000002ff007221 */ /* 0x004fc80000000000 */
[----:B------:R-:W-:Y:S01]  /*00f0*/  FMUL R6, R0, 1.4426950216293334961 ;  /* 0x3fb8aa3b00067820 */ /* 0x000fe20000400000 */
[----:B------:R-:W-:-:S04]  /*0100*/  FADD R0, RZ, -R3 ;  /* 0x80000003ff007221 */ /* 0x000fc80000000000 */
[----:B------:R-:W-:Y:S01]  /*0110*/  FMUL R8, R0, 1.4426950216293334961 ;  /* 0x3fb8aa3b00087820 */ /* 0x000fe20000400000 */
[----:B------:R-:W-:-:S04]  /*0120*/  FSETP.GEU.AND P1, PT, R6, -126, PT ;  /* 0xc2fc00000600780b */ /* 0x000fc80003f2e000 */
[----:B------:R-:W-:-:S09]  /*0130*/  FSETP.GEU.AND P2, PT, R8, -126, PT ;  /* 0xc2fc00000800780b */ /* 0x000fd20003f4e000 */
[----:B------:R-:W-:-:S04]  /*0140*/  @!P1 FMUL R6, R6, 0.5 ;  /* 0x3f00000006069820 */ /* 0x000fc80000400000 */
[----:B------:R-:W-:Y:S01]  /*0150*/  @!P2 FMUL R8, R8, 0.5 ;  /* 0x3f0000000808a820 */ /* 0x000fe20000400000 */
[----:B------:R1:W2:Y:S08]  /*0160*/  MUFU.EX2 R0, R6 ;  /* 0x0000000600007308 */ /* 0x0002b00000000800 */
[----:B------:R-:W3:Y:S01]  /*0170*/  MUFU.EX2 R9, R8 ;  /* 0x0000000800097308 */ /* 0x000ee20000000800 */
[----:B-1----:R-:W-:Y:S01]  /*0180*/  HFMA2.MMA R6, -RZ, RZ, 1.625, 0 ;  /* 0x3e800000ff067435 */ /* 0x002fe200000001ff */
[----:B--2---:R-:W-:-:S04]  /*0190*/  @!P1 FMUL R0, R0, R0 ;  /* 0x0000000000009220 */ /* 0x004fc80000400000 */
[----:B------:R-:W-:Y:S01]  /*01a0*/  FADD R0, R0, 1 ;  /* 0x3f80000000007421 */ /* 0x000fe20000000000 */
[----:B---3--:R-:W-:-:S04]  /*01b0*/  @!P2 FMUL R9, R9, R9 ;  /* 0x000000090909a220 */ /* 0x008fc80000400000 */
[----:B------:R-:W-:Y:S01]  /*01c0*/  FSETP.GT.AND P1, PT, R0, 8.50705917302346158658e+37, PT ;  /* 0x7e8000000000780b */ /* 0x000fe20003f24000 */
[----:B------:R-:W-:-:S03]  /*01d0*/  FADD R9, R9, 1 ;  /* 0x3f80000009097421 */ /* 0x000fc60000000000 */
[----:B------:R-:W-:Y:S02]  /*01e0*/  FSEL R11, R6, 1, P1 ;  /* 0x3f800000060b7808 */ /* 0x000fe40000800000 */
[----:B------:R-:W-:-:S04]  /*01f0*/  FSETP.GT.AND P2, PT, R9, 8.50705917302346158658e+37, PT ;  /* 0x7e8000000900780b */ /* 0x000fc80003f44000 */
[----:B------:R-:W-:-:S03]  /*0200*/  FSEL R6, R6, 1, P2 ;  /* 0x3f80000006067808 */ /* 0x000fc60001000000 */
[----:B------:R-:W-:-:S06]  /*0210*/  @P1 FMUL R0, R0, 0.25 ;  /* 0x3e80000000001820 */ /* 0x000fcc0000400000 */
[----:B------:R-:W1:Y:S01]  /*0220*/  MUFU.RCP R0, R0 ;  /* 0x0000000000007308 */ /* 0x000e620000001000 */
[----:B------:R-:W-:-:S07]  /*0230*/  @P2 FMUL R9, R9, 0.25 ;  /* 0x3e80000009092820 */ /* 0x000fce0000400000 */
[----:B------:R-:W2:Y:S01]  /*0240*/  MUFU.RCP R9, R9 ;  /* 0x0000000900097308 */ /* 0x000ea20000001000 */
[----:B-1----:R-:W-:-:S04]  /*0250*/  FMUL R11, R0, R11 ;  /* 0x0000000b000b7220 */ /* 0x002fc80000400000 */
[----:B------:R-:W-:Y:S01]  /*0260*/  FMUL R2, R11, R2 ;  /* 0x000000020b027220 */ /* 0x000fe20000400000 */
[----:B--2---:R-:W-:-:S04]  /*0270*/  FMUL R6, R9, R6 ;  /* 0x0000000609067220 */ /* 0x004fc80000400000 */
[----:B------:R-:W-:Y:S01]  /*0280*/  FMUL R3, R6, R3 ;  /* 0x0000000306037220 */ /* 0x000fe20000400000 */
[----:B------:R-:W-:Y:S06]  /*0290*/  @P0 EXIT ;  /* 0x000000000000094d */ /* 0x000fec0003800000 */
[----:B------:R-:W-:Y:S01]  /*02a0*/  STG.E.64 desc[UR4][R4.64], R2 ;  /* 0x0000000204007986 */ /* 0x000fe2000c101b04 */
[----:B------:R-:W-:Y:S05]  /*02b0*/  EXIT ;  /* 0x000000000000794d */ /* 0x000fea0003800000 */
.L_x_0:
[----:B------:R-:W-:-:S00]  /*02c0*/  BRA `(.L_x_0) ;  /* 0xfffffffc00fc7947 */ /* 0x000fc0000383ffff */
[----:B------:R-:W-:-:S00]  /*02d0*/  NOP ;  /* 0x0000000000007918 */ /* 0x000fc00000000000 */
        /* <DEDUP_REMOVED lines=10> */
.L_x_1:


//--------------------- .nv.constant0.triton_poi_fused_silu_0 --------------------------
	.section	.nv.constant0.triton_poi_fused_silu_0,"a",@progbits
	.sectionflags	@""
	.align	4
.nv.constant0.triton_poi_fused_silu_0:
	.zero		548
